//
// Generated by NVIDIA NVVM Compiler
//
// Compiler Build ID: CL-36424714
// Cuda compilation tools, release 13.0, V13.0.88
// Based on NVVM 20.0.0
//

.version 9.0
.target sm_100
.address_size 64

	// .globl	_Z10initLabelsPii

.visible .entry _Z10initLabelsPii(
	.param .u64 .ptr .align 1 _Z10initLabelsPii_param_0,
	.param .u32 _Z10initLabelsPii_param_1
)
{
	.reg .pred 	%p<2>;
	.reg .b32 	%r<6>;
	.reg .b64 	%rd<5>;

	ld.param.u64 	%rd1, [_Z10initLabelsPii_param_0];
	ld.param.u32 	%r2, [_Z10initLabelsPii_param_1];
	mov.u32 	%r3, %ctaid.x;
	mov.u32 	%r4, %ntid.x;
	mov.u32 	%r5, %tid.x;
	mad.lo.s32 	%r1, %r3, %r4, %r5;
	setp.ge.s32 	%p1, %r1, %r2;
	@%p1 bra 	$L__BB0_2;
	cvta.to.global.u64 	%rd2, %rd1;
	mul.wide.s32 	%rd3, %r1, 4;
	add.s64 	%rd4, %rd2, %rd3;
	st.global.u32 	[%rd4], %r1;
$L__BB0_2:
	ret;

}
	// .globl	_Z9hookBatchPKbPiS1_iiiii
.visible .entry _Z9hookBatchPKbPiS1_iiiii(
	.param .u64 .ptr .align 1 _Z9hookBatchPKbPiS1_iiiii_param_0,
	.param .u64 .ptr .align 1 _Z9hookBatchPKbPiS1_iiiii_param_1,
	.param .u64 .ptr .align 1 _Z9hookBatchPKbPiS1_iiiii_param_2,
	.param .u32 _Z9hookBatchPKbPiS1_iiiii_param_3,
	.param .u32 _Z9hookBatchPKbPiS1_iiiii_param_4,
	.param .u32 _Z9hookBatchPKbPiS1_iiiii_param_5,
	.param .u32 _Z9hookBatchPKbPiS1_iiiii_param_6,
	.param .u32 _Z9hookBatchPKbPiS1_iiiii_param_7
)
{
	.reg .pred 	%p<16>;
	.reg .b16 	%rs<15>;
	.reg .b32 	%r<48>;
	.reg .b64 	%rd<27>;

	ld.param.u64 	%rd6, [_Z9hookBatchPKbPiS1_iiiii_param_0];
	ld.param.u64 	%rd7, [_Z9hookBatchPKbPiS1_iiiii_param_1];
	ld.param.u64 	%rd5, [_Z9hookBatchPKbPiS1_iiiii_param_2];
	ld.param.u32 	%r21, [_Z9hookBatchPKbPiS1_iiiii_param_3];
	ld.param.u32 	%r22, [_Z9hookBatchPKbPiS1_iiiii_param_4];
	ld.param.u32 	%r23, [_Z9hookBatchPKbPiS1_iiiii_param_5];
	ld.param.u32 	%r24, [_Z9hookBatchPKbPiS1_iiiii_param_6];
	ld.param.u32 	%r25, [_Z9hookBatchPKbPiS1_iiiii_param_7];
	cvta.to.global.u64 	%rd1, %rd7;
	cvta.to.global.u64 	%rd2, %rd6;
	mov.u32 	%r26, %ctaid.x;
	mov.u32 	%r27, %ntid.x;
	mov.u32 	%r28, %tid.x;
	mad.lo.s32 	%r1, %r26, %r27, %r28;
	setp.ge.s32 	%p1, %r1, %r25;
	@%p1 bra 	$L__BB1_22;
	cvt.s64.s32 	%rd8, %r1;
	add.s64 	%rd3, %rd2, %rd8;
	ld.global.nc.u8 	%rs1, [%rd3];
	cvt.u16.u8 	%rs2, %rs1;
	setp.ne.s16 	%p2, %rs2, 0;
	@%p2 bra 	$L__BB1_22;
	rem.s32 	%r29, %r1, %r24;
	div.s32 	%r30, %r29, %r22;
	mul.lo.s32 	%r31, %r30, %r22;
	sub.s32 	%r2, %r29, %r31;
	rem.s32 	%r3, %r30, %r21;
	mul.lo.s32 	%r4, %r22, %r21;
	div.s32 	%r5, %r29, %r4;
	mul.wide.s32 	%rd9, %r1, 4;
	add.s64 	%rd4, %rd1, %rd9;
	ld.global.u32 	%r6, [%rd4];
	setp.lt.s32 	%p3, %r2, 1;
	mov.u32 	%r43, %r6;
	@%p3 bra 	$L__BB1_5;
	ld.global.nc.u8 	%rs3, [%rd3+-1];
	cvt.u16.u8 	%rs4, %rs3;
	setp.ne.s16 	%p4, %rs4, 0;
	@%p4 bra 	$L__BB1_5;
	ld.global.u32 	%r32, [%rd4+-4];
	min.s32 	%r43, %r6, %r32;
$L__BB1_5:
	add.s32 	%r33, %r22, -1;
	setp.ge.s32 	%p5, %r2, %r33;
	@%p5 bra 	$L__BB1_8;
	ld.global.nc.u8 	%rs5, [%rd3+1];
	cvt.u16.u8 	%rs6, %rs5;
	setp.ne.s16 	%p6, %rs6, 0;
	@%p6 bra 	$L__BB1_8;
	ld.global.u32 	%r34, [%rd4+4];
	min.s32 	%r43, %r43, %r34;
$L__BB1_8:
	setp.lt.s32 	%p7, %r3, 1;
	@%p7 bra 	$L__BB1_11;
	sub.s32 	%r11, %r1, %r22;
	cvt.s64.s32 	%rd10, %r11;
	add.s64 	%rd11, %rd2, %rd10;
	ld.global.nc.u8 	%rs7, [%rd11];
	cvt.u16.u8 	%rs8, %rs7;
	setp.ne.s16 	%p8, %rs8, 0;
	@%p8 bra 	$L__BB1_11;
	mul.wide.s32 	%rd12, %r11, 4;
	add.s64 	%rd13, %rd1, %rd12;
	ld.global.u32 	%r35, [%rd13];
	min.s32 	%r43, %r43, %r35;
$L__BB1_11:
	add.s32 	%r36, %r21, -1;
	setp.ge.s32 	%p9, %r3, %r36;
	@%p9 bra 	$L__BB1_14;
	cvt.s64.s32 	%rd14, %r22;
	add.s64 	%rd15, %rd3, %rd14;
	ld.global.nc.u8 	%rs9, [%rd15];
	cvt.u16.u8 	%rs10, %rs9;
	setp.ne.s16 	%p10, %rs10, 0;
	@%p10 bra 	$L__BB1_14;
	mul.wide.s32 	%rd16, %r22, 4;
	add.s64 	%rd17, %rd4, %rd16;
	ld.global.u32 	%r37, [%rd17];
	min.s32 	%r43, %r43, %r37;
$L__BB1_14:
	setp.lt.s32 	%p11, %r5, 1;
	@%p11 bra 	$L__BB1_17;
	sub.s32 	%r16, %r1, %r4;
	cvt.s64.s32 	%rd18, %r16;
	add.s64 	%rd19, %rd2, %rd18;
	ld.global.nc.u8 	%rs11, [%rd19];
	cvt.u16.u8 	%rs12, %rs11;
	setp.ne.s16 	%p12, %rs12, 0;
	@%p12 bra 	$L__BB1_17;
	mul.wide.s32 	%rd20, %r16, 4;
	add.s64 	%rd21, %rd1, %rd20;
	ld.global.u32 	%r38, [%rd21];
	min.s32 	%r43, %r43, %r38;
$L__BB1_17:
	add.s32 	%r39, %r23, -1;
	setp.ge.s32 	%p13, %r5, %r39;
	@%p13 bra 	$L__BB1_20;
	cvt.s64.s32 	%rd22, %r4;
	add.s64 	%rd23, %rd3, %rd22;
	ld.global.nc.u8 	%rs13, [%rd23];
	cvt.u16.u8 	%rs14, %rs13;
	setp.ne.s16 	%p14, %rs14, 0;
	@%p14 bra 	$L__BB1_20;
	mul.wide.s32 	%rd24, %r4, 4;
	add.s64 	%rd25, %rd4, %rd24;
	ld.global.u32 	%r40, [%rd25];
	min.s32 	%r43, %r43, %r40;
$L__BB1_20:
	setp.ge.s32 	%p15, %r43, %r6;
	@%p15 bra 	$L__BB1_22;
	st.global.u32 	[%rd4], %r43;
	cvta.to.global.u64 	%rd26, %rd5;
	atom.global.or.b32 	%r41, [%rd26], 1;
$L__BB1_22:
	ret;

}
	// .globl	_Z8compressPii
.visible .entry _Z8compressPii(
	.param .u64 .ptr .align 1 _Z8compressPii_param_0,
	.param .u32 _Z8compressPii_param_1
)
{
	.reg .pred 	%p<2>;
	.reg .b32 	%r<8>;
	.reg .b64 	%rd<7>;

	ld.param.u64 	%rd1, [_Z8compressPii_param_0];
	ld.param.u32 	%r2, [_Z8compressPii_param_1];
	mov.u32 	%r3, %ctaid.x;
	mov.u32 	%r4, %ntid.x;
	mov.u32 	%r5, %tid.x;
	mad.lo.s32 	%r1, %r3, %r4, %r5;
	setp.ge.s32 	%p1, %r1, %r2;
	@%p1 bra 	$L__BB2_2;
	cvta.to.global.u64 	%rd2, %rd1;
	mul.wide.s32 	%rd3, %r1, 4;
	add.s64 	%rd4, %rd2, %rd3;
	ld.global.u32 	%r6, [%rd4];
	mul.wide.s32 	%rd5, %r6, 4;
	add.s64 	%rd6, %rd2, %rd5;
	ld.global.u32 	%r7, [%rd6];
	st.global.u32 	[%rd4], %r7;
$L__BB2_2:
	ret;

}


// ===== COMPILED SASS (sm_100) =====

	.target	sm_100

	.elftype	@"ET_EXEC"


//--------------------- .note.nv.tkinfo           --------------------------
	.section	.note.nv.tkinfo,"",@"SHT_NOTE"
	.sectionflags	@"SHF_NOTE_NV_TKINFO"
	.tkinfo
        /*0018*/ 	.word	0x00000002
        /*0030*/ 	.string	""
        /*0030*/ 	.string	"ptxas"
        /*0030*/ 	.string	"Cuda compilation tools, release 13.0, V13.0.88"
        /*0030*/ 	.string	"Build cuda_13.0.r13.0/compiler.36424714_0"
        /*0030*/ 	.string	"-arch sm_100 -m 64 "



//--------------------- .note.nv.cuinfo           --------------------------
	.section	.note.nv.cuinfo,"",@"SHT_NOTE"
	.sectionflags	@"SHF_NOTE_NV_CUINFO"
        /*0018*/ 	.short	0x0002
        /*001a*/ 	.short	0x0064
        /*001c*/ 	.short	0x0082
	.zero		2


//--------------------- .nv.info                  --------------------------
	.section	.nv.info,"",@"SHT_CUDA_INFO"
	.align	4


	//----- nvinfo : EIATTR_REGCOUNT
	.align		4
        /*0000*/ 	.byte	0x04, 0x2f
        /*0002*/ 	.short	(.L_1 - .L_0)
	.align		4
.L_0:
        /*0004*/ 	.word	index@(_Z10initLabelsPii)
        /*0008*/ 	.word	0x00000008


	//----- nvinfo : EIATTR_FRAME_SIZE
	.align		4
.L_1:
        /*000c*/ 	.byte	0x04, 0x11
        /*000e*/ 	.short	(.L_3 - .L_2)
	.align		4
.L_2:
        /*0010*/ 	.word	index@(_Z10initLabelsPii)
        /*0014*/ 	.word	0x00000000


	//----- nvinfo : EIATTR_REGCOUNT
	.align		4
.L_3:
        /*0018*/ 	.byte	0x04, 0x2f
        /*001a*/ 	.short	(.L_5 - .L_4)
	.align		4
.L_4:
        /*001c*/ 	.word	index@(_Z9hookBatchPKbPiS1_iiiii)
        /*0020*/ 	.word	0x0000001a


	//----- nvinfo : EIATTR_FRAME_SIZE
	.align		4
.L_5:
        /*0024*/ 	.byte	0x04, 0x11
        /*0026*/ 	.short	(.L_7 - .L_6)
	.align		4
.L_6:
        /*0028*/ 	.word	index@(_Z9hookBatchPKbPiS1_iiiii)
        /*002c*/ 	.word	0x00000000


	//----- nvinfo : EIATTR_REGCOUNT
	.align		4
.L_7:
        /*0030*/ 	.byte	0x04, 0x2f
        /*0032*/ 	.short	(.L_9 - .L_8)
	.align		4
.L_8:
        /*0034*/ 	.word	index@(_Z8compressPii)
        /*0038*/ 	.word	0x0000000a


	//----- nvinfo : EIATTR_FRAME_SIZE
	.align		4
.L_9:
        /*003c*/ 	.byte	0x04, 0x11
        /*003e*/ 	.short	(.L_11 - .L_10)
	.align		4
.L_10:
        /*0040*/ 	.word	index@(_Z8compressPii)
        /*0044*/ 	.word	0x00000000


	//----- nvinfo : EIATTR_MIN_STACK_SIZE
	.align		4
.L_11:
        /*0048*/ 	.byte	0x04, 0x12
        /*004a*/ 	.short	(.L_13 - .L_12)
	.align		4
.L_12:
        /*004c*/ 	.word	index@(_Z8compressPii)
        /*0050*/ 	.word	0x00000000


	//----- nvinfo : EIATTR_MIN_STACK_SIZE
	.align		4
.L_13:
        /*0054*/ 	.byte	0x04, 0x12
        /*0056*/ 	.short	(.L_15 - .L_14)
	.align		4
.L_14:
        /*0058*/ 	.word	index@(_Z9hookBatchPKbPiS1_iiiii)
        /*005c*/ 	.word	0x00000000


	//----- nvinfo : EIATTR_MIN_STACK_SIZE
	.align		4
.L_15:
        /*0060*/ 	.byte	0x04, 0x12
        /*0062*/ 	.short	(.L_17 - .L_16)
	.align		4
.L_16:
        /*0064*/ 	.word	index@(_Z10initLabelsPii)
        /*0068*/ 	.word	0x00000000
.L_17:


//--------------------- .nv.compat                --------------------------
	.section	.nv.compat,"",@"SHT_CUDA_COMPAT_INFO"
	.align	4
        /*0000*/ 	.byte	0x02, 0x09, 0x00, 0x00, 0x02, 0x02, 0x01, 0x00, 0x02, 0x05, 0x05, 0x00, 0x03, 0x07, 0x01, 0x01
        /*0010*/ 	.byte	0x02, 0x03, 0x00, 0x00, 0x02, 0x06, 0x01, 0x00, 0x04, 0x0b, 0x08, 0x00, 0x09, 0x00, 0x00, 0x00
        /*0020*/ 	.byte	0x00, 0x00, 0x00, 0x00


//--------------------- .nv.info._Z8compressPii   --------------------------
	.section	.nv.info._Z8compressPii,"",@"SHT_CUDA_INFO"
	.sectionflags	@""
	.align	4


	//----- nvinfo : EIATTR_CUDA_API_VERSION
	.align		4
        /*0000*/ 	.byte	0x04, 0x37
        /*0002*/ 	.short	(.L_19 - .L_18)
.L_18:
        /*0004*/ 	.word	0x00000082


	//----- nvinfo : EIATTR_KPARAM_INFO
	.align		4
.L_19:
        /*0008*/ 	.byte	0x04, 0x17
        /*000a*/ 	.short	(.L_21 - .L_20)
.L_20:
        /*000c*/ 	.word	0x00000000
        /*0010*/ 	.short	0x0001
        /*0012*/ 	.short	0x0008
        /*0014*/ 	.byte	0x00, 0xf0, 0x11, 0x00


	//----- nvinfo : EIATTR_KPARAM_INFO
	.align		4
.L_21:
        /*0018*/ 	.byte	0x04, 0x17
        /*001a*/ 	.short	(.L_23 - .L_22)
.L_22:
        /*001c*/ 	.word	0x00000000
        /*0020*/ 	.short	0x0000
        /*0022*/ 	.short	0x0000
        /*0024*/ 	.byte	0x00, 0xf5, 0x21, 0x00


	//----- nvinfo : EIATTR_SPARSE_MMA_MASK
	.align		4
.L_23:
        /*0028*/ 	.byte	0x03, 0x50
        /*002a*/ 	.short	0x0000


	//----- nvinfo : EIATTR_MAXREG_COUNT
	.align		4
        /*002c*/ 	.byte	0x03, 0x1b
        /*002e*/ 	.short	0x00ff


	//----- nvinfo : EIATTR_MERCURY_ISA_VERSION
	.align		4
        /*0030*/ 	.byte	0x03, 0x5f
        /*0032*/ 	.short	0x0101


	//----- nvinfo : EIATTR_VRC_CTA_INIT_COUNT
	.align		4
        /*0034*/ 	.byte	0x02, 0x4a
	.zero		1
	.zero		1


	//----- nvinfo : EIATTR_EXIT_INSTR_OFFSETS
	.align		4
        /*0038*/ 	.byte	0x04, 0x1c
        /*003a*/ 	.short	(.L_25 - .L_24)


	//   ....[0]....
.L_24:
        /*003c*/ 	.word	0x00000070


	//   ....[1]....
        /*0040*/ 	.word	0x000000f0


	//----- nvinfo : EIATTR_CBANK_PARAM_SIZE
	.align		4
.L_25:
        /*0044*/ 	.byte	0x03, 0x19
        /*0046*/ 	.short	0x000c


	//----- nvinfo : EIATTR_PARAM_CBANK
	.align		4
        /*0048*/ 	.byte	0x04, 0x0a
        /*004a*/ 	.short	(.L_27 - .L_26)
	.align		4
.L_26:
        /*004c*/ 	.word	index@(.nv.constant0._Z8compressPii)
        /*0050*/ 	.short	0x0380
        /*0052*/ 	.short	0x000c


	//----- nvinfo : EIATTR_SW_WAR
	.align		4
.L_27:
        /*0054*/ 	.byte	0x04, 0x36
        /*0056*/ 	.short	(.L_29 - .L_28)
.L_28:
        /*0058*/ 	.word	0x00000008
.L_29:


//--------------------- .nv.info._Z9hookBatchPKbPiS1_iiiii --------------------------
	.section	.nv.info._Z9hookBatchPKbPiS1_iiiii,"",@"SHT_CUDA_INFO"
	.sectionflags	@""
	.align	4


	//----- nvinfo : EIATTR_CUDA_API_VERSION
	.align		4
        /*0000*/ 	.byte	0x04, 0x37
        /*0002*/ 	.short	(.L_31 - .L_30)
.L_30:
        /*0004*/ 	.word	0x00000082


	//----- nvinfo : EIATTR_KPARAM_INFO
	.align		4
.L_31:
        /*0008*/ 	.byte	0x04, 0x17
        /*000a*/ 	.short	(.L_33 - .L_32)
.L_32:
        /*000c*/ 	.word	0x00000000
        /*0010*/ 	.short	0x0007
        /*0012*/ 	.short	0x0028
        /*0014*/ 	.byte	0x00, 0xf0, 0x11, 0x00


	//----- nvinfo : EIATTR_KPARAM_INFO
	.align		4
.L_33:
        /*0018*/ 	.byte	0x04, 0x17
        /*001a*/ 	.short	(.L_35 - .L_34)
.L_34:
        /*001c*/ 	.word	0x00000000
        /*0020*/ 	.short	0x0006
        /*0022*/ 	.short	0x0024
        /*0024*/ 	.byte	0x00, 0xf0, 0x11, 0x00


	//----- nvinfo : EIATTR_KPARAM_INFO
	.align		4
.L_35:
        /*0028*/ 	.byte	0x04, 0x17
        /*002a*/ 	.short	(.L_37 - .L_36)
.L_36:
        /*002c*/ 	.word	0x00000000
        /*0030*/ 	.short	0x0005
        /*0032*/ 	.short	0x0020
        /*0034*/ 	.byte	0x00, 0xf0, 0x11, 0x00


	//----- nvinfo : EIATTR_KPARAM_INFO
	.align		4
.L_37:
        /*0038*/ 	.byte	0x04, 0x17
        /*003a*/ 	.short	(.L_39 - .L_38)
.L_38:
        /*003c*/ 	.word	0x00000000
        /*0040*/ 	.short	0x0004
        /*0042*/ 	.short	0x001c
        /*0044*/ 	.byte	0x00, 0xf0, 0x11, 0x00


	//----- nvinfo : EIATTR_KPARAM_INFO
	.align		4
.L_39:
        /*0048*/ 	.byte	0x04, 0x17
        /*004a*/ 	.short	(.L_41 - .L_40)
.L_40:
        /*004c*/ 	.word	0x00000000
        /*0050*/ 	.short	0x0003
        /*0052*/ 	.short	0x0018
        /*0054*/ 	.byte	0x00, 0xf0, 0x11, 0x00


	//----- nvinfo : EIATTR_KPARAM_INFO
	.align		4
.L_41:
        /*0058*/ 	.byte	0x04, 0x17
        /*005a*/ 	.short	(.L_43 - .L_42)
.L_42:
        /*005c*/ 	.word	0x00000000
        /*0060*/ 	.short	0x0002
        /*0062*/ 	.short	0x0010
        /*0064*/ 	.byte	0x00, 0xf5, 0x21, 0x00


	//----- nvinfo : EIATTR_KPARAM_INFO
	.align		4
.L_43:
        /*0068*/ 	.byte	0x04, 0x17
        /*006a*/ 	.short	(.L_45 - .L_44)
.L_44:
        /*006c*/ 	.word	0x00000000
        /*0070*/ 	.short	0x0001
        /*0072*/ 	.short	0x0008
        /*0074*/ 	.byte	0x00, 0xf5, 0x21, 0x00


	//----- nvinfo : EIATTR_KPARAM_INFO
	.align		4
.L_45:
        /*0078*/ 	.byte	0x04, 0x17
        /*007a*/ 	.short	(.L_47 - .L_46)
.L_46:
        /*007c*/ 	.word	0x00000000
        /*0080*/ 	.short	0x0000
        /*0082*/ 	.short	0x0000
        /*0084*/ 	.byte	0x00, 0xf5, 0x21, 0x00


	//----- nvinfo : EIATTR_SPARSE_MMA_MASK
	.align		4
.L_47:
        /*0088*/ 	.byte	0x03, 0x50
        /*008a*/ 	.short	0x0000


	//----- nvinfo : EIATTR_MAXREG_COUNT
	.align		4
        /*008c*/ 	.byte	0x03, 0x1b
        /*008e*/ 	.short	0x00ff


	//----- nvinfo : EIATTR_MERCURY_ISA_VERSION
	.align		4
        /*0090*/ 	.byte	0x03, 0x5f
        /*0092*/ 	.short	0x0101


	//----- nvinfo : EIATTR_INT_WARP_WIDE_INSTR_OFFSETS
	.align		4
        /*0094*/ 	.byte	0x04, 0x31
        /*0096*/ 	.short	(.L_49 - .L_48)


	//   ....[0]....
.L_48:
        /*0098*/ 	.word	0x00000c10


	//   ....[1]....
        /*009c*/ 	.word	0x00000c30


	//----- nvinfo : EIATTR_VRC_CTA_INIT_COUNT
	.align		4
.L_49:
        /*00a0*/ 	.byte	0x02, 0x4a
	.zero		1
	.zero		1


	//----- nvinfo : EIATTR_EXIT_INSTR_OFFSETS
	.align		4
        /*00a4*/ 	.byte	0x04, 0x1c
        /*00a6*/ 	.short	(.L_51 - .L_50)


	//   ....[0]....
.L_50:
        /*00a8*/ 	.word	0x00000070


	//   ....[1]....
        /*00ac*/ 	.word	0x000000e0


	//   ....[2]....
        /*00b0*/ 	.word	0x00000bd0


	//   ....[3]....
        /*00b4*/ 	.word	0x00000c80


	//----- nvinfo : EIATTR_CRS_STACK_SIZE
	.align		4
.L_51:
        /*00b8*/ 	.byte	0x04, 0x1e
        /*00ba*/ 	.short	(.L_53 - .L_52)
.L_52:
        /*00bc*/ 	.word	0x00000000


	//----- nvinfo : EIATTR_CBANK_PARAM_SIZE
	.align		4
.L_53:
        /*00c0*/ 	.byte	0x03, 0x19
        /*00c2*/ 	.short	0x002c


	//----- nvinfo : EIATTR_PARAM_CBANK
	.align		4
        /*00c4*/ 	.byte	0x04, 0x0a
        /*00c6*/ 	.short	(.L_55 - .L_54)
	.align		4
.L_54:
        /*00c8*/ 	.word	index@(.nv.constant0._Z9hookBatchPKbPiS1_iiiii)
        /*00cc*/ 	.short	0x0380
        /*00ce*/ 	.short	0x002c


	//----- nvinfo : EIATTR_SW_WAR
	.align		4
.L_55:
        /*00d0*/ 	.byte	0x04, 0x36
        /*00d2*/ 	.short	(.L_57 - .L_56)
.L_56:
        /*00d4*/ 	.word	0x00000008
.L_57:


//--------------------- .nv.info._Z10initLabelsPii --------------------------
	.section	.nv.info._Z10initLabelsPii,"",@"SHT_CUDA_INFO"
	.sectionflags	@""
	.align	4


	//----- nvinfo : EIATTR_CUDA_API_VERSION
	.align		4
        /*0000*/ 	.byte	0x04, 0x37
        /*0002*/ 	.short	(.L_59 - .L_58)
.L_58:
        /*0004*/ 	.word	0x00000082


	//----- nvinfo : EIATTR_KPARAM_INFO
	.align		4
.L_59:
        /*0008*/ 	.byte	0x04, 0x17
        /*000a*/ 	.short	(.L_61 - .L_60)
.L_60:
        /*000c*/ 	.word	0x00000000
        /*0010*/ 	.short	0x0001
        /*0012*/ 	.short	0x0008
        /*0014*/ 	.byte	0x00, 0xf0, 0x11, 0x00


	//----- nvinfo : EIATTR_KPARAM_INFO
	.align		4
.L_61:
        /*0018*/ 	.byte	0x04, 0x17
        /*001a*/ 	.short	(.L_63 - .L_62)
.L_62:
        /*001c*/ 	.word	0x00000000
        /*0020*/ 	.short	0x0000
        /*0022*/ 	.short	0x0000
        /*0024*/ 	.byte	0x00, 0xf5, 0x21, 0x00


	//----- nvinfo : EIATTR_SPARSE_MMA_MASK
	.align		4
.L_63:
        /*0028*/ 	.byte	0x03, 0x50
        /*002a*/ 	.short	0x0000


	//----- nvinfo : EIATTR_MAXREG_COUNT
	.align		4
        /*002c*/ 	.byte	0x03, 0x1b
        /*002e*/ 	.short	0x00ff


	//----- nvinfo : EIATTR_MERCURY_ISA_VERSION
	.align		4
        /*0030*/ 	.byte	0x03, 0x5f
        /*0032*/ 	.short	0x0101


	//----- nvinfo : EIATTR_VRC_CTA_INIT_COUNT
	.align		4
        /*0034*/ 	.byte	0x02, 0x4a
	.zero		1
	.zero		1


	//----- nvinfo : EIATTR_EXIT_INSTR_OFFSETS
	.align		4
        /*0038*/ 	.byte	0x04, 0x1c
        /*003a*/ 	.short	(.L_65 - .L_64)


	//   ....[0]....
.L_64:
        /*003c*/ 	.word	0x00000070


	//   ....[1]....
        /*0040*/ 	.word	0x000000c0


	//----- nvinfo : EIATTR_CBANK_PARAM_SIZE
	.align		4
.L_65:
        /*0044*/ 	.byte	0x03, 0x19
        /*0046*/ 	.short	0x000c


	//----- nvinfo : EIATTR_PARAM_CBANK
	.align		4
        /*0048*/ 	.byte	0x04, 0x0a
        /*004a*/ 	.short	(.L_67 - .L_66)
	.align		4
.L_66:
        /*004c*/ 	.word	index@(.nv.constant0._Z10initLabelsPii)
        /*0050*/ 	.short	0x0380
        /*0052*/ 	.short	0x000c


	//----- nvinfo : EIATTR_SW_WAR
	.align		4
.L_67:
        /*0054*/ 	.byte	0x04, 0x36
        /*0056*/ 	.short	(.L_69 - .L_68)
.L_68:
        /*0058*/ 	.word	0x00000008
.L_69:


//--------------------- .nv.callgraph             --------------------------
	.section	.nv.callgraph,"",@"SHT_CUDA_CALLGRAPH"
	.align	4
	.sectionentsize	8
	.align		4
        /*0000*/ 	.word	0x00000000
	.align		4
        /*0004*/ 	.word	0xffffffff
	.align		4
        /*0008*/ 	.word	0x00000000
	.align		4
        /*000c*/ 	.word	0xfffffffe
	.align		4
        /*0010*/ 	.word	0x00000000
	.align		4
        /*0014*/ 	.word	0xfffffffd
	.align		4
        /*0018*/ 	.word	0x00000000
	.align		4
        /*001c*/ 	.word	0xfffffffc


//--------------------- .text._Z8compressPii      --------------------------
	.section	.text._Z8compressPii,"ax",@progbits
	.align	128
        .global         _Z8compressPii
        .type           _Z8compressPii,@function
        .size           _Z8compressPii,(.L_x_15 - _Z8compressPii)
        .other          _Z8compressPii,@"STO_CUDA_ENTRY STV_DEFAULT"
_Z8compressPii:
.text._Z8compressPii:
[----:B------:R-:W-:Y:S01]  /*0000*/  LDC R1, c[0x0][0x37c] ;  /* 0x0000df00ff017b82 */ /* 0x000fe20000000800 */
[----:B------:R-:W0:Y:S07]  /*0010*/  S2R R0, SR_TID.X ;  /* 0x0000000000007919 */ /* 0x000e2e0000002100 */
[----:B------:R-:W0:Y:S01]  /*0020*/  S2UR UR4, SR_CTAID.X ;  /* 0x00000000000479c3 */ /* 0x000e220000002500 */
[----:B------:R-:W1:Y:S07]  /*0030*/  LDCU UR5, c[0x0][0x388] ;  /* 0x00007100ff0577ac */ /* 0x000e6e0008000800 */
[----:B------:R-:W0:Y:S02]  /*0040*/  LDC R3, c[0x0][0x360] ;  /* 0x0000d800ff037b82 */ /* 0x000e240000000800 */
[----:B0-----:R-:W-:-:S05]  /*0050*/  IMAD R3, R3, UR4, R0 ;  /* 0x0000000403037c24 */ /* 0x001fca000f8e0200 */
[----:B-1----:R-:W-:-:S13]  /*0060*/  ISETP.GE.AND P0, PT, R3, UR5, PT ;  /* 0x0000000503007c0c */ /* 0x002fda000bf06270 */
[----:B------:R-:W-:Y:S05]  /*0070*/  @P0 EXIT ;  /* 0x000000000000094d */ /* 0x000fea0003800000 */
[----:B------:R-:W0:Y:S01]  /*0080*/  LDC.64 R4, c[0x0][0x380] ;  /* 0x0000e000ff047b82 */ /* 0x000e220000000a00 */
[----:B------:R-:W1:Y:S01]  /*0090*/  LDCU.64 UR4, c[0x0][0x358] ;  /* 0x00006b00ff0477ac */ /* 0x000e620008000a00 */
[----:B0-----:R-:W-:-:S05]  /*00a0*/  IMAD.WIDE R2, R3, 0x4, R4 ;  /* 0x0000000403027825 */ /* 0x001fca00078e0204 */
[----:B-1----:R-:W2:Y:S02]  /*00b0*/  LDG.E R7, desc[UR4][R2.64] ;  /* 0x0000000402077981 */ /* 0x002ea4000c1e1900 */
[----:B--2---:R-:W-:-:S06]  /*00c0*/  IMAD.WIDE R4, R7, 0x4, R4 ;  /* 0x0000000407047825 */ /* 0x004fcc00078e0204 */
[----:B------:R-:W2:Y:S04]  /*00d0*/  LDG.E R5, desc[UR4][R4.64] ;  /* 0x0000000404057981 */ /* 0x000ea8000c1e1900 */
[----:B--2---:R-:W-:Y:S01]  /*00e0*/  STG.E desc[UR4][R2.64], R5 ;  /* 0x0000000502007986 */ /* 0x004fe2000c101904 */
[----:B------:R-:W-:Y:S05]  /*00f0*/  EXIT ;  /* 0x000000000000794d */ /* 0x000fea0003800000 */
.L_x_0:
[----:B------:R-:W-:-:S00]  /*0100*/  BRA `(.L_x_0) ;  /* 0xfffffffc00fc7947 */ /* 0x000fc0000383ffff */
[----:B------:R-:W-:-:S00]  /*0110*/  NOP ;  /* 0x0000000000007918 */ /* 0x000fc00000000000 */
        /* <DEDUP_REMOVED lines=14> */
.L_x_15:


//--------------------- .text._Z9hookBatchPKbPiS1_iiiii --------------------------
	.section	.text._Z9hookBatchPKbPiS1_iiiii,"ax",@progbits
	.align	128
        .global         _Z9hookBatchPKbPiS1_iiiii
        .type           _Z9hookBatchPKbPiS1_iiiii,@function
        .size           _Z9hookBatchPKbPiS1_iiiii,(.L_x_16 - _Z9hookBatchPKbPiS1_iiiii)
        .other          _Z9hookBatchPKbPiS1_iiiii,@"STO_CUDA_ENTRY STV_DEFAULT"
_Z9hookBatchPKbPiS1_iiiii:
.text._Z9hookBatchPKbPiS1_iiiii:
        /* <DEDUP_REMOVED lines=8> */
[----:B------:R-:W0:Y:S01]  /*0080*/  LDCU.64 UR4, c[0x0][0x380] ;  /* 0x00007000ff0477ac */ /* 0x000e220008000a00 */
[----:B------:R-:W1:Y:S01]  /*0090*/  LDCU.64 UR6, c[0x0][0x358] ;  /* 0x00006b00ff0677ac */ /* 0x000e620008000a00 */
[----:B0-----:R-:W-:-:S04]  /*00a0*/  IADD3 R2, P0, PT, R13, UR4, RZ ;  /* 0x000000040d027c10 */ /* 0x001fc8000ff1e0ff */
[----:B------:R-:W-:-:S05]  /*00b0*/  LEA.HI.X.SX32 R3, R13, UR5, 0x1, P0 ;  /* 0x000000050d037c11 */ /* 0x000fca00080f0eff */
[----:B-1----:R-:W2:Y:S02]  /*00c0*/  LDG.E.U8.CONSTANT R0, desc[UR6][R2.64] ;  /* 0x0000000602007981 */ /* 0x002ea4000c1e9100 */
[----:B--2---:R-:W-:-:S13]  /*00d0*/  ISETP.NE.AND P0, PT, R0, RZ, PT ;  /* 0x000000ff0000720c */ /* 0x004fda0003f05270 */
[----:B------:R-:W-:Y:S05]  /*00e0*/  @P0 EXIT ;  /* 0x000000000000094d */ /* 0x000fea0003800000 */
[----:B------:R-:W0:Y:S08]  /*00f0*/  LDC.64 R4, c[0x0][0x388] ;  /* 0x0000e200ff047b82 */ /* 0x000e300000000a00 */
[----:B------:R-:W1:Y:S08]  /*0100*/  LDC R16, c[0x0][0x3a4] ;  /* 0x0000e900ff107b82 */ /* 0x000e700000000800 */
[----:B------:R-:W2:Y:S01]  /*0110*/  LDC R17, c[0x0][0x39c] ;  /* 0x0000e700ff117b82 */ /* 0x000ea20000000800 */
[----:B0-----:R-:W-:-:S05]  /*0120*/  IMAD.WIDE R6, R13, 0x4, R4 ;  /* 0x000000040d067825 */ /* 0x001fca00078e0204 */
[----:B------:R-:W3:Y:S01]  /*0130*/  LDG.E R0, desc[UR6][R6.64] ;  /* 0x0000000606007981 */ /* 0x000ee2000c1e1900 */
[----:B------:R-:W-:Y:S01]  /*0140*/  IABS R14, R13 ;  /* 0x0000000d000e7213 */ /* 0x000fe20000000000 */
[----:B------:R-:W-:Y:S01]  /*0150*/  BSSY.RECONVERGENT B0, `(.L_x_1) ;  /* 0x000006d000007945 */ /* 0x000fe20003800200 */
[----:B-1----:R-:W-:Y:S02]  /*0160*/  IABS R9, R16 ;  /* 0x0000001000097213 */ /* 0x002fe40000000000 */
[----:B------:R-:W-:Y:S02]  /*0170*/  ISETP.GE.AND P2, PT, R13, RZ, PT ;  /* 0x000000ff0d00720c */ /* 0x000fe40003f46270 */
[----:B------:R-:W0:Y:S08]  /*0180*/  I2F.RP R8, R9 ;  /* 0x0000000900087306 */ /* 0x000e300000209400 */
[----:B0-----:R-:W0:Y:S02]  /*0190*/  MUFU.RCP R8, R8 ;  /* 0x0000000800087308 */ /* 0x001e240000001000 */
[----:B0-----:R-:W-:Y:S01]  /*01a0*/  VIADD R10, R8, 0xffffffe ;  /* 0x0ffffffe080a7836 */ /* 0x001fe20000000000 */
[----:B--2---:R-:W-:-:S05]  /*01b0*/  IABS R8, R17 ;  /* 0x0000001100087213 */ /* 0x004fca0000000000 */
[----:B------:R0:W1:Y:S02]  /*01c0*/  F2I.FTZ.U32.TRUNC.NTZ R11, R10 ;  /* 0x0000000a000b7305 */ /* 0x000064000021f000 */
[----:B0-----:R-:W-:Y:S02]  /*01d0*/  IMAD.MOV.U32 R10, RZ, RZ, RZ ;  /* 0x000000ffff0a7224 */ /* 0x001fe400078e00ff */
[----:B-1----:R-:W-:-:S04]  /*01e0*/  IMAD.MOV R12, RZ, RZ, -R11 ;  /* 0x000000ffff0c7224 */ /* 0x002fc800078e0a0b */
[----:B------:R-:W-:Y:S02]  /*01f0*/  IMAD R15, R12, R9, RZ ;  /* 0x000000090c0f7224 */ /* 0x000fe400078e02ff */
[----:B------:R-:W0:Y:S02]  /*0200*/  LDC R12, c[0x0][0x398] ;  /* 0x0000e600ff0c7b82 */ /* 0x000e240000000800 */
[----:B------:R-:W-:Y:S02]  /*0210*/  IMAD.HI.U32 R11, R11, R15, R10 ;  /* 0x0000000f0b0b7227 */ /* 0x000fe400078e000a */
[----:B------:R-:W1:Y:S04]  /*0220*/  I2F.RP R15, R8 ;  /* 0x00000008000f7306 */ /* 0x000e680000209400 */
[----:B------:R-:W-:-:S04]  /*0230*/  IMAD.HI.U32 R11, R11, R14, RZ ;  /* 0x0000000e0b0b7227 */ /* 0x000fc800078e00ff */
[----:B------:R-:W-:-:S04]  /*0240*/  IMAD.MOV R11, RZ, RZ, -R11 ;  /* 0x000000ffff0b7224 */ /* 0x000fc800078e0a0b */
[C---:B------:R-:W-:Y:S01]  /*0250*/  IMAD R14, R9.reuse, R11, R14 ;  /* 0x0000000b090e7224 */ /* 0x040fe200078e020e */
[----:B-1----:R-:W1:Y:S04]  /*0260*/  MUFU.RCP R15, R15 ;  /* 0x0000000f000f7308 */ /* 0x002e680000001000 */
[----:B------:R-:W-:-:S13]  /*0270*/  ISETP.GT.U32.AND P0, PT, R9, R14, PT ;  /* 0x0000000e0900720c */ /* 0x000fda0003f04070 */
[----:B------:R-:W-:Y:S01]  /*0280*/  @!P0 IMAD.IADD R14, R14, 0x1, -R9 ;  /* 0x000000010e0e8824 */ /* 0x000fe200078e0a09 */
[----:B------:R-:W-:Y:S01]  /*0290*/  ISETP.NE.AND P0, PT, R16, RZ, PT ;  /* 0x000000ff1000720c */ /* 0x000fe20003f05270 */
[----:B-1----:R-:W-:Y:S02]  /*02a0*/  VIADD R10, R15, 0xffffffe ;  /* 0x0ffffffe0f0a7836 */ /* 0x002fe40000000000 */
[----:B0-----:R-:W-:Y:S01]  /*02b0*/  IMAD R15, R17, R12, RZ ;  /* 0x0000000c110f7224 */ /* 0x001fe200078e02ff */
[----:B------:R-:W-:Y:S01]  /*02c0*/  ISETP.GT.U32.AND P1, PT, R9, R14, PT ;  /* 0x0000000e0900720c */ /* 0x000fe20003f24070 */
[----:B------:R0:W1:Y:S03]  /*02d0*/  F2I.FTZ.U32.TRUNC.NTZ R11, R10 ;  /* 0x0000000a000b7305 */ /* 0x000066000021f000 */
[----:B------:R-:W-:-:S05]  /*02e0*/  IABS R18, R15 ;  /* 0x0000000f00127213 */ /* 0x000fca0000000000 */
[----:B------:R-:W2:Y:S01]  /*02f0*/  I2F.RP R20, R18 ;  /* 0x0000001200147306 */ /* 0x000ea20000209400 */
[----:B0-----:R-:W-:-:S03]  /*0300*/  IMAD.MOV.U32 R10, RZ, RZ, RZ ;  /* 0x000000ffff0a7224 */ /* 0x001fc600078e00ff */
[----:B------:R-:W-:Y:S02]  /*0310*/  @!P1 IMAD.IADD R14, R14, 0x1, -R9 ;  /* 0x000000010e0e9824 */ /* 0x000fe400078e0a09 */
[--C-:B-1----:R-:W-:Y:S02]  /*0320*/  IMAD.MOV R9, RZ, RZ, -R11.reuse ;  /* 0x000000ffff097224 */ /* 0x102fe400078e0a0b */
[----:B------:R-:W-:Y:S01]  /*0330*/  @!P2 IMAD.MOV R14, RZ, RZ, -R14 ;  /* 0x000000ffff0ea224 */ /* 0x000fe200078e0a0e */
[----:B------:R-:W-:Y:S01]  /*0340*/  @!P0 LOP3.LUT R14, RZ, R16, RZ, 0x33, !PT ;  /* 0x00000010ff0e8212 */ /* 0x000fe200078e33ff */
[----:B------:R-:W-:Y:S01]  /*0350*/  IMAD R9, R9, R8, RZ ;  /* 0x0000000809097224 */ /* 0x000fe200078e02ff */
[----:B------:R-:W-:Y:S02]  /*0360*/  IABS R16, R12 ;  /* 0x0000000c00107213 */ /* 0x000fe40000000000 */
[----:B------:R-:W-:Y:S01]  /*0370*/  IABS R19, R14 ;  /* 0x0000000e00137213 */ /* 0x000fe20000000000 */
[----:B------:R-:W-:Y:S01]  /*0380*/  IMAD.HI.U32 R10, R11, R9, R10 ;  /* 0x000000090b0a7227 */ /* 0x000fe200078e000a */
[----:B--2---:R-:W0:Y:S05]  /*0390*/  MUFU.RCP R20, R20 ;  /* 0x0000001400147308 */ /* 0x004e2a0000001000 */
[----:B------:R-:W-:-:S03]  /*03a0*/  IMAD.HI.U32 R10, R10, R19, RZ ;  /* 0x000000130a0a7227 */ /* 0x000fc600078e00ff */
[----:B------:R-:W1:Y:S01]  /*03b0*/  I2F.RP R11, R16 ;  /* 0x00000010000b7306 */ /* 0x000e620000209400 */
[----:B------:R-:W-:-:S04]  /*03c0*/  IMAD.MOV R9, RZ, RZ, -R10 ;  /* 0x000000ffff097224 */ /* 0x000fc800078e0a0a */
[----:B------:R-:W-:Y:S01]  /*03d0*/  IMAD R9, R8, R9, R19 ;  /* 0x0000000908097224 */ /* 0x000fe200078e0213 */
[----:B0-----:R-:W-:-:S04]  /*03e0*/  IADD3 R22, PT, PT, R20, 0xffffffe, RZ ;  /* 0x0ffffffe14167810 */ /* 0x001fc80007ffe0ff */
[----:B------:R-:W-:Y:S01]  /*03f0*/  ISETP.GT.U32.AND P1, PT, R8, R9, PT ;  /* 0x000000090800720c */ /* 0x000fe20003f24070 */
[----:B-1----:R-:W0:-:S12]  /*0400*/  MUFU.RCP R11, R11 ;  /* 0x0000000b000b7308 */ /* 0x002e180000001000 */
[----:B------:R-:W-:Y:S02]  /*0410*/  @!P1 IMAD.IADD R9, R9, 0x1, -R8 ;  /* 0x0000000109099824 */ /* 0x000fe400078e0a08 */
[----:B------:R-:W-:Y:S01]  /*0420*/  @!P1 VIADD R10, R10, 0x1 ;  /* 0x000000010a0a9836 */ /* 0x000fe20000000000 */
[----:B------:R-:W-:Y:S02]  /*0430*/  ISETP.NE.AND P1, PT, R17, RZ, PT ;  /* 0x000000ff1100720c */ /* 0x000fe40003f25270 */
[----:B------:R-:W-:Y:S02]  /*0440*/  ISETP.GE.U32.AND P0, PT, R9, R8, PT ;  /* 0x000000080900720c */ /* 0x000fe40003f06070 */
[----:B------:R-:W-:Y:S01]  /*0450*/  LOP3.LUT R8, R14, R17, RZ, 0x3c, !PT ;  /* 0x000000110e087212 */ /* 0x000fe200078e3cff */
[----:B0-----:R-:W-:Y:S02]  /*0460*/  VIADD R21, R11, 0xffffffe ;  /* 0x0ffffffe0b157836 */ /* 0x001fe40000000000 */
[----:B------:R0:W1:Y:S01]  /*0470*/  F2I.FTZ.U32.TRUNC.NTZ R11, R22 ;  /* 0x00000016000b7305 */ /* 0x000062000021f000 */
[----:B------:R-:W-:Y:S01]  /*0480*/  ISETP.GE.AND P2, PT, R8, RZ, PT ;  /* 0x000000ff0800720c */ /* 0x000fe20003f46270 */
[----:B------:R-:W-:-:S06]  /*0490*/  IMAD.MOV.U32 R8, RZ, RZ, RZ ;  /* 0x000000ffff087224 */ /* 0x000fcc00078e00ff */
[----:B------:R-:W2:Y:S01]  /*04a0*/  F2I.FTZ.U32.TRUNC.NTZ R9, R21 ;  /* 0x0000001500097305 */ /* 0x000ea2000021f000 */
[----:B------:R-:W-:Y:S01]  /*04b0*/  @P0 VIADD R10, R10, 0x1 ;  /* 0x000000010a0a0836 */ /* 0x000fe20000000000 */
[----:B0-----:R-:W-:-:S03]  /*04c0*/  IABS R22, R15 ;  /* 0x0000000f00167213 */ /* 0x001fc60000000000 */
[----:B------:R-:W-:Y:S02]  /*04d0*/  IMAD.MOV.U32 R20, RZ, RZ, R10 ;  /* 0x000000ffff147224 */ /* 0x000fe400078e000a */
[----:B-1----:R-:W-:Y:S02]  /*04e0*/  IMAD.MOV R10, RZ, RZ, -R11 ;  /* 0x000000ffff0a7224 */ /* 0x002fe400078e0a0b */
[----:B------:R-:W-:Y:S01]  /*04f0*/  @!P2 IMAD.MOV R20, RZ, RZ, -R20 ;  /* 0x000000ffff14a224 */ /* 0x000fe200078e0a14 */
[----:B------:R-:W-:-:S04]  /*0500*/  @!P1 LOP3.LUT R20, RZ, R17, RZ, 0x33, !PT ;  /* 0x00000011ff149212 */ /* 0x000fc800078e33ff */
[----:B------:R-:W-:Y:S01]  /*0510*/  ISETP.GE.AND P2, PT, R20, RZ, PT ;  /* 0x000000ff1400720c */ /* 0x000fe20003f46270 */
[----:B--2---:R-:W-:-:S04]  /*0520*/  IMAD.MOV R23, RZ, RZ, -R9 ;  /* 0x000000ffff177224 */ /* 0x004fc800078e0a09 */
[----:B------:R-:W-:-:S04]  /*0530*/  IMAD R21, R23, R16, RZ ;  /* 0x0000001017157224 */ /* 0x000fc800078e02ff */
[----:B------:R-:W-:Y:S01]  /*0540*/  IMAD.HI.U32 R8, R9, R21, R8 ;  /* 0x0000001509087227 */ /* 0x000fe200078e0008 */
[----:B------:R-:W-:-:S03]  /*0550*/  IABS R9, R20 ;  /* 0x0000001400097213 */ /* 0x000fc60000000000 */
[----:B------:R-:W-:Y:S02]  /*0560*/  IMAD.MOV.U32 R21, RZ, RZ, R10 ;  /* 0x000000ffff157224 */ /* 0x000fe400078e000a */
[----:B------:R-:W-:Y:S02]  /*0570*/  IMAD.MOV.U32 R10, RZ, RZ, RZ ;  /* 0x000000ffff0a7224 */ /* 0x000fe400078e00ff */
[----:B------:R-:W-:Y:S02]  /*0580*/  IMAD R21, R21, R18, RZ ;  /* 0x0000001215157224 */ /* 0x000fe400078e02ff */
[----:B------:R-:W-:-:S04]  /*0590*/  IMAD.HI.U32 R8, R8, R9, RZ ;  /* 0x0000000908087227 */ /* 0x000fc800078e00ff */
[----:B------:R-:W-:Y:S01]  /*05a0*/  IMAD.HI.U32 R10, R11, R21, R10 ;  /* 0x000000150b0a7227 */ /* 0x000fe200078e000a */
[----:B------:R-:W-:-:S03]  /*05b0*/  IADD3 R21, PT, PT, RZ, -R22, RZ ;  /* 0x80000016ff157210 */ /* 0x000fc60007ffe0ff */
[----:B------:R-:W-:Y:S02]  /*05c0*/  IMAD.MOV R11, RZ, RZ, -R8 ;  /* 0x000000ffff0b7224 */ /* 0x000fe400078e0a08 */
[----:B------:R-:W-:Y:S01]  /*05d0*/  IMAD.HI.U32 R8, R10, R19, RZ ;  /* 0x000000130a087227 */ /* 0x000fe200078e00ff */
[----:B------:R-:W-:-:S03]  /*05e0*/  LOP3.LUT R10, R14, R15, RZ, 0x3c, !PT ;  /* 0x0000000f0e0a7212 */ /* 0x000fc600078e3cff */
[----:B------:R-:W-:Y:S02]  /*05f0*/  IMAD R9, R16, R11, R9 ;  /* 0x0000000b10097224 */ /* 0x000fe400078e0209 */
[----:B------:R-:W-:Y:S02]  /*0600*/  IMAD R19, R8, R21, R19 ;  /* 0x0000001508137224 */ /* 0x000fe400078e0213 */
[----:B------:R-:W-:Y:S01]  /*0610*/  IMAD.MOV R20, RZ, RZ, -R20 ;  /* 0x000000ffff147224 */ /* 0x000fe200078e0a14 */
[----:B------:R-:W-:Y:S02]  /*0620*/  ISETP.GT.U32.AND P1, PT, R16, R9, PT ;  /* 0x000000091000720c */ /* 0x000fe40003f24070 */
[----:B------:R-:W-:Y:S01]  /*0630*/  ISETP.GT.U32.AND P0, PT, R18, R19, PT ;  /* 0x000000131200720c */ /* 0x000fe20003f04070 */
[----:B------:R-:W-:-:S10]  /*0640*/  IMAD R20, R17, R20, R14 ;  /* 0x0000001411147224 */ /* 0x000fd400078e020e */
[----:B------:R-:W-:Y:S01]  /*0650*/  @!P1 IMAD.IADD R9, R9, 0x1, -R16 ;  /* 0x0000000109099824 */ /* 0x000fe200078e0a10 */
[----:B------:R-:W-:Y:S01]  /*0660*/  ISETP.GE.AND P1, PT, R10, RZ, PT ;  /* 0x000000ff0a00720c */ /* 0x000fe20003f26270 */
[----:B------:R-:W-:Y:S02]  /*0670*/  @!P0 IMAD.IADD R19, R19, 0x1, -R18 ;  /* 0x0000000113138824 */ /* 0x000fe400078e0a12 */
[----:B------:R-:W-:Y:S01]  /*0680*/  @!P0 VIADD R8, R8, 0x1 ;  /* 0x0000000108088836 */ /* 0x000fe20000000000 */
[----:B------:R-:W-:Y:S02]  /*0690*/  ISETP.GT.U32.AND P4, PT, R16, R9, PT ;  /* 0x000000091000720c */ /* 0x000fe40003f84070 */
[----:B------:R-:W-:Y:S02]  /*06a0*/  ISETP.GE.U32.AND P3, PT, R19, R18, PT ;  /* 0x000000121300720c */ /* 0x000fe40003f66070 */
[----:B------:R-:W-:-:S09]  /*06b0*/  ISETP.NE.AND P0, PT, R12, RZ, PT ;  /* 0x000000ff0c00720c */ /* 0x000fd20003f05270 */
[----:B------:R-:W-:Y:S01]  /*06c0*/  @!P4 IMAD.IADD R9, R9, 0x1, -R16 ;  /* 0x000000010909c824 */ /* 0x000fe200078e0a10 */
[----:B------:R-:W-:Y:S01]  /*06d0*/  ISETP.NE.AND P4, PT, R15, RZ, PT ;  /* 0x000000ff0f00720c */ /* 0x000fe20003f85270 */
[----:B------:R-:W-:Y:S02]  /*06e0*/  @P3 VIADD R8, R8, 0x1 ;  /* 0x0000000108083836 */ /* 0x000fe40000000000 */
[----:B------:R-:W-:Y:S01]  /*06f0*/  IMAD.MOV.U32 R11, RZ, RZ, R9 ;  /* 0x000000ffff0b7224 */ /* 0x000fe200078e0009 */
[----:B------:R-:W-:Y:S01]  /*0700*/  IADD3 R9, PT, PT, R17, -0x1, RZ ;  /* 0xffffffff11097810 */ /* 0x000fe20007ffe0ff */
[----:B------:R-:W-:Y:S02]  /*0710*/  @!P1 IMAD.MOV R8, RZ, RZ, -R8 ;  /* 0x000000ffff089224 */ /* 0x000fe400078e0a08 */
[----:B------:R-:W-:Y:S01]  /*0720*/  @!P2 IMAD.MOV R11, RZ, RZ, -R11 ;  /* 0x000000ffff0ba224 */ /* 0x000fe200078e0a0b */
[----:B------:R-:W-:Y:S01]  /*0730*/  @!P0 LOP3.LUT R11, RZ, R12, RZ, 0x33, !PT ;  /* 0x0000000cff0b8212 */ /* 0x000fe200078e33ff */
[----:B------:R-:W-:Y:S01]  /*0740*/  VIADD R12, R12, 0xffffffff ;  /* 0xffffffff0c0c7836 */ /* 0x000fe20000000000 */
[----:B------:R-:W-:-:S02]  /*0750*/  ISETP.GE.AND P0, PT, R20, R9, PT ;  /* 0x000000091400720c */ /* 0x000fc40003f06270 */
[C---:B------:R-:W-:Y:S02]  /*0760*/  ISETP.GE.AND P2, PT, R11.reuse, 0x1, PT ;  /* 0x000000010b00780c */ /* 0x040fe40003f46270 */
[----:B------:R-:W-:Y:S02]  /*0770*/  @!P4 LOP3.LUT R8, RZ, R15, RZ, 0x33, !PT ;  /* 0x0000000fff08c212 */ /* 0x000fe400078e33ff */
[----:B------:R-:W-:Y:S02]  /*0780*/  ISETP.GE.AND P4, PT, R20, 0x1, PT ;  /* 0x000000011400780c */ /* 0x000fe40003f86270 */
[----:B------:R-:W-:Y:S02]  /*0790*/  ISETP.GE.AND P1, PT, R11, R12, PT ;  /* 0x0000000c0b00720c */ /* 0x000fe40003f26270 */
[----:B------:R-:W-:Y:S01]  /*07a0*/  ISETP.GE.AND P3, PT, R8, 0x1, PT ;  /* 0x000000010800780c */ /* 0x000fe20003f66270 */
[----:B---3--:R-:W-:-:S08]  /*07b0*/  IMAD.MOV.U32 R9, RZ, RZ, R0 ;  /* 0x000000ffff097224 */ /* 0x008fd000078e0000 */
[----:B------:R-:W-:Y:S05]  /*07c0*/  @!P4 BRA `(.L_x_2) ;  /* 0x000000000014c947 */ /* 0x000fea0003800000 */
[----:B------:R-:W2:Y:S02]  /*07d0*/  LDG.E.U8.CONSTANT R10, desc[UR6][R2.64+-0x1] ;  /* 0xffffff06020a7981 */ /* 0x000ea4000c1e9100 */
[----:B--2---:R-:W-:-:S13]  /*07e0*/  ISETP.NE.AND P4, PT, R10, RZ, PT ;  /* 0x000000ff0a00720c */ /* 0x004fda0003f85270 */
[----:B------:R-:W-:Y:S05]  /*07f0*/  @P4 BRA `(.L_x_2) ;  /* 0x0000000000084947 */ /* 0x000fea0003800000 */
[----:B------:R-:W2:Y:S02]  /*0800*/  LDG.E R9, desc[UR6][R6.64+-0x4] ;  /* 0xfffffc0606097981 */ /* 0x000ea4000c1e1900 */
[----:B--2---:R-:W-:-:S07]  /*0810*/  VIMNMX R9, PT, PT, R0, R9, PT ;  /* 0x0000000900097248 */ /* 0x004fce0003fe0100 */
.L_x_2:
[----:B------:R-:W-:Y:S05]  /*0820*/  BSYNC.RECONVERGENT B0 ;  /* 0x0000000000007941 */ /* 0x000fea0003800200 */
.L_x_1:
[----:B------:R-:W-:Y:S04]  /*0830*/  BSSY.RECONVERGENT B0, `(.L_x_3) ;  /* 0x0000007000007945 */ /* 0x000fe80003800200 */
[----:B------:R-:W-:Y:S05]  /*0840*/  @P0 BRA `(.L_x_4) ;  /* 0x0000000000140947 */ /* 0x000fea0003800000 */
[----:B------:R-:W2:Y:S02]  /*0850*/  LDG.E.U8.CONSTANT R10, desc[UR6][R2.64+0x1] ;  /* 0x00000106020a7981 */ /* 0x000ea4000c1e9100 */
[----:B--2---:R-:W-:-:S13]  /*0860*/  ISETP.NE.AND P0, PT, R10, RZ, PT ;  /* 0x000000ff0a00720c */ /* 0x004fda0003f05270 */
[----:B------:R-:W-:Y:S05]  /*0870*/  @P0 BRA `(.L_x_4) ;  /* 0x0000000000080947 */ /* 0x000fea0003800000 */
[----:B------:R-:W2:Y:S02]  /*0880*/  LDG.E R10, desc[UR6][R6.64+0x4] ;  /* 0x00000406060a7981 */ /* 0x000ea4000c1e1900 */
[----:B--2---:R-:W-:-:S07]  /*0890*/  VIMNMX R9, PT, PT, R9, R10, PT ;  /* 0x0000000a09097248 */ /* 0x004fce0003fe0100 */
.L_x_4:
[----:B------:R-:W-:Y:S05]  /*08a0*/  BSYNC.RECONVERGENT B0 ;  /* 0x0000000000007941 */ /* 0x000fea0003800200 */
.L_x_3:
[----:B------:R-:W-:Y:S04]  /*08b0*/  BSSY.RECONVERGENT B0, `(.L_x_5) ;  /* 0x000000b000007945 */ /* 0x000fe80003800200 */
[----:B------:R-:W-:Y:S05]  /*08c0*/  @!P2 BRA `(.L_x_6) ;  /* 0x000000000024a947 */ /* 0x000fea0003800000 */
[----:B------:R-:W-:-:S05]  /*08d0*/  IMAD.IADD R19, R13, 0x1, -R17 ;  /* 0x000000010d137824 */ /* 0x000fca00078e0a11 */
[----:B------:R-:W-:-:S04]  /*08e0*/  IADD3 R10, P0, PT, R19, UR4, RZ ;  /* 0x00000004130a7c10 */ /* 0x000fc8000ff1e0ff */
[----:B------:R-:W-:-:S05]  /*08f0*/  LEA.HI.X.SX32 R11, R19, UR5, 0x1, P0 ;  /* 0x00000005130b7c11 */ /* 0x000fca00080f0eff */
[----:B------:R-:W2:Y:S02]  /*0900*/  LDG.E.U8.CONSTANT R10, desc[UR6][R10.64] ;  /* 0x000000060a0a7981 */ /* 0x000ea4000c1e9100 */
[----:B--2---:R-:W-:-:S13]  /*0910*/  ISETP.NE.AND P0, PT, R10, RZ, PT ;  /* 0x000000ff0a00720c */ /* 0x004fda0003f05270 */
[----:B------:R-:W-:Y:S05]  /*0920*/  @P0 BRA `(.L_x_6) ;  /* 0x00000000000c0947 */ /* 0x000fea0003800000 */
[----:B------:R-:W-:-:S06]  /*0930*/  IMAD.WIDE R10, R19, 0x4, R4 ;  /* 0x00000004130a7825 */ /* 0x000fcc00078e0204 */
[----:B------:R-:W2:Y:S02]  /*0940*/  LDG.E R10, desc[UR6][R10.64] ;  /* 0x000000060a0a7981 */ /* 0x000ea4000c1e1900 */
[----:B--2---:R-:W-:-:S07]  /*0950*/  VIMNMX R9, PT, PT, R9, R10, PT ;  /* 0x0000000a09097248 */ /* 0x004fce0003fe0100 */
.L_x_6:
[----:B------:R-:W-:Y:S05]  /*0960*/  BSYNC.RECONVERGENT B0 ;  /* 0x0000000000007941 */ /* 0x000fea0003800200 */
.L_x_5:
[----:B------:R-:W-:Y:S04]  /*0970*/  BSSY.RECONVERGENT B0, `(.L_x_7) ;  /* 0x000000a000007945 */ /* 0x000fe80003800200 */
[----:B------:R-:W-:Y:S05]  /*0980*/  @P1 BRA `(.L_x_8) ;  /* 0x0000000000201947 */ /* 0x000fea0003800000 */
[----:B------:R-:W-:-:S04]  /*0990*/  IADD3 R10, P0, PT, R2, R17, RZ ;  /* 0x00000011020a7210 */ /* 0x000fc80007f1e0ff */
[----:B------:R-:W-:-:S05]  /*09a0*/  LEA.HI.X.SX32 R11, R17, R3, 0x1, P0 ;  /* 0x00000003110b7211 */ /* 0x000fca00000f0eff */
[----:B------:R-:W2:Y:S02]  /*09b0*/  LDG.E.U8.CONSTANT R10, desc[UR6][R10.64] ;  /* 0x000000060a0a7981 */ /* 0x000ea4000c1e9100 */
[----:B--2---:R-:W-:-:S13]  /*09c0*/  ISETP.NE.AND P0, PT, R10, RZ, PT ;  /* 0x000000ff0a00720c */ /* 0x004fda0003f05270 */
[----:B------:R-:W-:Y:S05]  /*09d0*/  @P0 BRA `(.L_x_8) ;  /* 0x00000000000c0947 */ /* 0x000fea0003800000 */
[----:B------:R-:W-:-:S06]  /*09e0*/  IMAD.WIDE R10, R17, 0x4, R6 ;  /* 0x00000004110a7825 */ /* 0x000fcc00078e0206 */
[----:B------:R-:W2:Y:S02]  /*09f0*/  LDG.E R10, desc[UR6][R10.64] ;  /* 0x000000060a0a7981 */ /* 0x000ea4000c1e1900 */
[----:B--2---:R-:W-:-:S07]  /*0a00*/  VIMNMX R9, PT, PT, R9, R10, PT ;  /* 0x0000000a09097248 */ /* 0x004fce0003fe0100 */
.L_x_8:
[----:B------:R-:W-:Y:S05]  /*0a10*/  BSYNC.RECONVERGENT B0 ;  /* 0x0000000000007941 */ /* 0x000fea0003800200 */
.L_x_7:
        /* <DEDUP_REMOVED lines=11> */
.L_x_10:
[----:B------:R-:W-:Y:S05]  /*0ad0*/  BSYNC.RECONVERGENT B0 ;  /* 0x0000000000007941 */ /* 0x000fea0003800200 */
.L_x_9:
[----:B------:R-:W0:Y:S01]  /*0ae0*/  LDCU UR4, c[0x0][0x3a0] ;  /* 0x00007400ff0477ac */ /* 0x000e220008000800 */
[----:B------:R-:W-:Y:S01]  /*0af0*/  BSSY.RECONVERGENT B0, `(.L_x_11) ;  /* 0x000000c000007945 */ /* 0x000fe20003800200 */
[----:B0-----:R-:W-:-:S06]  /*0b00*/  UIADD3 UR4, UPT, UPT, UR4, -0x1, URZ ;  /* 0xffffffff04047890 */ /* 0x001fcc000fffe0ff */
[----:B------:R-:W-:-:S13]  /*0b10*/  ISETP.GE.AND P0, PT, R8, UR4, PT ;  /* 0x0000000408007c0c */ /* 0x000fda000bf06270 */
        /* <DEDUP_REMOVED lines=9> */
.L_x_12:
[----:B------:R-:W-:Y:S05]  /*0bb0*/  BSYNC.RECONVERGENT B0 ;  /* 0x0000000000007941 */ /* 0x000fea0003800200 */
.L_x_11:
[----:B------:R-:W-:-:S13]  /*0bc0*/  ISETP.GE.AND P0, PT, R9, R0, PT ;  /* 0x000000000900720c */ /* 0x000fda0003f06270 */
[----:B------:R-:W-:Y:S05]  /*0bd0*/  @P0 EXIT ;  /* 0x000000000000094d */ /* 0x000fea0003800000 */
[----:B------:R-:W0:Y:S01]  /*0be0*/  S2R R4, SR_LANEID ;  /* 0x0000000000047919 */ /* 0x000e220000000000 */
[----:B------:R-:W-:Y:S01]  /*0bf0*/  IMAD.MOV.U32 R0, RZ, RZ, 0x1 ;  /* 0x00000001ff007424 */ /* 0x000fe200078e00ff */
[----:B------:R-:W1:Y:S01]  /*0c00*/  LDC.64 R2, c[0x0][0x390] ;  /* 0x0000e400ff027b82 */ /* 0x000e620000000a00 */
[----:B------:R-:W-:Y:S01]  /*0c10*/  VOTEU.ANY UR4, UPT, PT ;  /* 0x0000000000047886 */ /* 0x000fe200038e0100 */
[----:B------:R-:W-:Y:S06]  /*0c20*/  STG.E desc[UR6][R6.64], R9 ;  /* 0x0000000906007986 */ /* 0x000fec000c101906 */
[----:B------:R-:W2:Y:S01]  /*0c30*/  REDUX.OR UR5, R0 ;  /* 0x00000000000573c4 */ /* 0x000ea20000004000 */
[----:B------:R-:W-:Y:S01]  /*0c40*/  UFLO.U32 UR4, UR4 ;  /* 0x00000004000472bd */ /* 0x000fe200080e0000 */
[----:B--2---:R-:W-:-:S05]  /*0c50*/  IMAD.U32 R5, RZ, RZ, UR5 ;  /* 0x00000005ff057e24 */ /* 0x004fca000f8e00ff */
[----:B0-----:R-:W-:-:S13]  /*0c60*/  ISETP.EQ.U32.AND P0, PT, R4, UR4, PT ;  /* 0x0000000404007c0c */ /* 0x001fda000bf02070 */
[----:B-1----:R-:W-:Y:S01]  /*0c70*/  @P0 REDG.E.OR.STRONG.GPU desc[UR6][R2.64], R5 ;  /* 0x000000050200098e */ /* 0x002fe2000f12e106 */
[----:B------:R-:W-:Y:S05]  /*0c80*/  EXIT ;  /* 0x000000000000794d */ /* 0x000fea0003800000 */
.L_x_13:
        /* <DEDUP_REMOVED lines=15> */
.L_x_16:


//--------------------- .text._Z10initLabelsPii   --------------------------
	.section	.text._Z10initLabelsPii,"ax",@progbits
	.align	128
        .global         _Z10initLabelsPii
        .type           _Z10initLabelsPii,@function
        .size           _Z10initLabelsPii,(.L_x_17 - _Z10initLabelsPii)
        .other          _Z10initLabelsPii,@"STO_CUDA_ENTRY STV_DEFAULT"
_Z10initLabelsPii:
.text._Z10initLabelsPii:
        /* <DEDUP_REMOVED lines=11> */
[----:B-1----:R-:W-:Y:S01]  /*00b0*/  STG.E desc[UR4][R2.64], R5 ;  /* 0x0000000502007986 */ /* 0x002fe2000c101904 */
[----:B------:R-:W-:Y:S05]  /*00c0*/  EXIT ;  /* 0x000000000000794d */ /* 0x000fea0003800000 */
.L_x_14:
        /* <DEDUP_REMOVED lines=11> */
.L_x_17:


//--------------------- .nv.shared.reserved.0     --------------------------
	.section	.nv.shared.reserved.0,"aw",@nobits
	.weak		__nv_reservedSMEM_offset_0_alias
	.size		__nv_reservedSMEM_offset_0_alias, 0, 64
	.other		__nv_reservedSMEM_offset_0_alias,@"STO_CUDA_RESERVED_SHARED STV_DEFAULT"
__nv_reservedSMEM_offset_0_alias:
	.zero		0
	.zero		64


//--------------------- .nv.constant0._Z8compressPii --------------------------
	.section	.nv.constant0._Z8compressPii,"a",@progbits
	.sectionflags	@""
	.align	4
.nv.constant0._Z8compressPii:
	.zero		908


//--------------------- .nv.constant0._Z9hookBatchPKbPiS1_iiiii --------------------------
	.section	.nv.constant0._Z9hookBatchPKbPiS1_iiiii,"a",@progbits
	.sectionflags	@""
	.align	4
.nv.constant0._Z9hookBatchPKbPiS1_iiiii:
	.zero		940


//--------------------- .nv.constant0._Z10initLabelsPii --------------------------
	.section	.nv.constant0._Z10initLabelsPii,"a",@progbits
	.sectionflags	@""
	.align	4
.nv.constant0._Z10initLabelsPii:
	.zero		908


//--------------------- SYMBOLS --------------------------

	.type		.nv.reservedSmem.offset0,@object
	.size		.nv.reservedSmem.offset0,0x4
